//
// Generated by NVIDIA NVVM Compiler
//
// Compiler Build ID: CL-36424714
// Cuda compilation tools, release 13.0, V13.0.88
// Based on NVVM 20.0.0
//

.version 9.0
.target sm_100
.address_size 64

	// .globl	_Z13mergeParallelPiii
.extern .func  (.param .b32 func_retval0) vprintf
(
	.param .b64 vprintf_param_0,
	.param .b64 vprintf_param_1
)
;
.extern .func  (.param .b64 func_retval0) malloc
(
	.param .b64 malloc_param_0
)
;
.extern .func free
(
	.param .b64 free_param_0
)
;
.global .align 1 .b8 $str[36] = {84, 104, 114, 101, 97, 100, 32, 37, 100, 32, 116, 101, 114, 109, 105, 110, 111, 117, 32, 115, 117, 97, 32, 101, 120, 101, 99, 117, 195, 167, 195, 163, 111, 46, 10};

.visible .entry _Z13mergeParallelPiii(
	.param .u64 .ptr .align 1 _Z13mergeParallelPiii_param_0,
	.param .u32 _Z13mergeParallelPiii_param_1,
	.param .u32 _Z13mergeParallelPiii_param_2
)
{
	.local .align 8 .b8 	__local_depot0[8];
	.reg .b64 	%SP;
	.reg .b64 	%SPL;
	.reg .pred 	%p<32>;
	.reg .b32 	%r<160>;
	.reg .b64 	%rd<66>;

	mov.u64 	%SPL, __local_depot0;
	cvta.local.u64 	%SP, %SPL;
	ld.param.u64 	%rd13, [_Z13mergeParallelPiii_param_0];
	ld.param.u32 	%r64, [_Z13mergeParallelPiii_param_1];
	ld.param.u32 	%r65, [_Z13mergeParallelPiii_param_2];
	cvta.to.global.u64 	%rd1, %rd13;
	mov.u32 	%r66, %tid.x;
	mov.u32 	%r67, %ctaid.x;
	mov.u32 	%r68, %ntid.x;
	mad.lo.s32 	%r1, %r67, %r68, %r66;
	mul.lo.s32 	%r2, %r65, %r1;
	add.s32 	%r69, %r2, %r65;
	min.s32 	%r70, %r69, %r64;
	add.s32 	%r3, %r70, -1;
	sub.s32 	%r71, %r3, %r2;
	setp.lt.s32 	%p1, %r71, 1;
	@%p1 bra 	$L__BB0_36;
	mov.b32 	%r136, 1;
$L__BB0_2:
	setp.le.s32 	%p2, %r3, %r2;
	@%p2 bra 	$L__BB0_35;
	sub.s32 	%r138, 1, %r2;
	add.s32 	%r6, %r136, -1;
	add.s32 	%r139, %r6, %r2;
	mov.b32 	%r137, 0;
	mov.u32 	%r140, %r2;
$L__BB0_4:
	mov.u32 	%r154, %r140;
	shl.b32 	%r74, %r136, 1;
	add.s32 	%r75, %r6, %r2;
	add.s32 	%r76, %r75, %r136;
	mad.lo.s32 	%r77, %r74, %r137, %r76;
	min.s32 	%r12, %r77, %r3;
	min.s32 	%r13, %r139, %r3;
	add.s32 	%r78, %r6, %r154;
	min.s32 	%r14, %r78, %r3;
	add.s32 	%r140, %r154, %r74;
	add.s32 	%r79, %r140, -1;
	min.s32 	%r80, %r79, %r3;
	sub.s32 	%r16, %r14, %r154;
	sub.s32 	%r17, %r80, %r14;
	mul.wide.s32 	%rd14, %r16, 4;
	add.s64 	%rd15, %rd14, 4;
	{ // callseq 0, 0
	.param .b64 param0;
	st.param.b64 	[param0], %rd15;
	.param .b64 retval0;
	call.uni (retval0), 
	malloc, 
	(
	param0
	);
	ld.param.b64 	%rd16, [retval0];
	} // callseq 0
	mul.wide.s32 	%rd17, %r17, 4;
	{ // callseq 1, 0
	.param .b64 param0;
	st.param.b64 	[param0], %rd17;
	.param .b64 retval0;
	call.uni (retval0), 
	malloc, 
	(
	param0
	);
	ld.param.b64 	%rd18, [retval0];
	} // callseq 1
	setp.lt.s32 	%p3, %r16, 0;
	@%p3 bra 	$L__BB0_12;
	add.s32 	%r82, %r13, %r138;
	add.s32 	%r83, %r82, -1;
	setp.lt.u32 	%p4, %r83, 3;
	mov.b32 	%r141, 0;
	@%p4 bra 	$L__BB0_8;
	and.b32  	%r141, %r82, -4;
	neg.s32 	%r143, %r141;
	add.s64 	%rd65, %rd16, 8;
	mov.u32 	%r142, %r154;
$L__BB0_7:
	mul.wide.s32 	%rd19, %r142, 4;
	add.s64 	%rd20, %rd1, %rd19;
	ld.global.u32 	%r85, [%rd20];
	st.u32 	[%rd65+-8], %r85;
	ld.global.u32 	%r86, [%rd20+4];
	st.u32 	[%rd65+-4], %r86;
	ld.global.u32 	%r87, [%rd20+8];
	st.u32 	[%rd65], %r87;
	ld.global.u32 	%r88, [%rd20+12];
	st.u32 	[%rd65+4], %r88;
	add.s32 	%r143, %r143, 4;
	add.s32 	%r142, %r142, 4;
	add.s64 	%rd65, %rd65, 16;
	setp.eq.s32 	%p5, %r143, 0;
	@%p5 bra 	$L__BB0_8;
	bra.uni 	$L__BB0_7;
$L__BB0_8:
	and.b32  	%r90, %r82, 3;
	setp.eq.s32 	%p6, %r90, 0;
	@%p6 bra 	$L__BB0_12;
	add.s32 	%r91, %r141, %r154;
	mul.wide.s32 	%rd21, %r91, 4;
	add.s64 	%rd5, %rd1, %rd21;
	ld.global.u32 	%r92, [%rd5];
	mul.wide.u32 	%rd22, %r141, 4;
	add.s64 	%rd6, %rd16, %rd22;
	st.u32 	[%rd6], %r92;
	setp.eq.s32 	%p7, %r90, 1;
	@%p7 bra 	$L__BB0_12;
	ld.global.u32 	%r95, [%rd5+4];
	st.u32 	[%rd6+4], %r95;
	setp.eq.s32 	%p8, %r90, 2;
	@%p8 bra 	$L__BB0_12;
	ld.global.u32 	%r98, [%rd5+8];
	st.u32 	[%rd6+8], %r98;
$L__BB0_12:
	setp.lt.s32 	%p9, %r17, 1;
	@%p9 bra 	$L__BB0_20;
	sub.s32 	%r100, %r13, %r12;
	setp.gt.u32 	%p10, %r100, -4;
	mov.b32 	%r144, 0;
	@%p10 bra 	$L__BB0_16;
	sub.s32 	%r102, %r12, %r13;
	and.b32  	%r144, %r102, -4;
	mov.b32 	%r145, 0;
	cvt.s64.s32 	%rd24, %r14;
$L__BB0_15:
	cvt.s64.s32 	%rd23, %r145;
	add.s64 	%rd25, %rd24, %rd23;
	shl.b64 	%rd26, %rd25, 2;
	add.s64 	%rd27, %rd1, %rd26;
	ld.global.u32 	%r103, [%rd27+4];
	mul.wide.u32 	%rd28, %r145, 4;
	add.s64 	%rd29, %rd18, %rd28;
	st.u32 	[%rd29], %r103;
	ld.global.u32 	%r104, [%rd27+8];
	st.u32 	[%rd29+4], %r104;
	ld.global.u32 	%r105, [%rd27+12];
	st.u32 	[%rd29+8], %r105;
	ld.global.u32 	%r106, [%rd27+16];
	st.u32 	[%rd29+12], %r106;
	add.s32 	%r145, %r145, 4;
	setp.eq.s32 	%p11, %r145, %r144;
	@%p11 bra 	$L__BB0_16;
	bra.uni 	$L__BB0_15;
$L__BB0_16:
	sub.s32 	%r107, %r12, %r13;
	and.b32  	%r108, %r107, 3;
	setp.eq.s32 	%p12, %r108, 0;
	@%p12 bra 	$L__BB0_20;
	cvt.s64.s32 	%rd30, %r144;
	cvt.s64.s32 	%rd9, %r14;
	add.s64 	%rd31, %rd9, %rd30;
	shl.b64 	%rd32, %rd31, 2;
	add.s64 	%rd33, %rd1, %rd32;
	ld.global.u32 	%r109, [%rd33+4];
	mul.wide.u32 	%rd34, %r144, 4;
	add.s64 	%rd10, %rd18, %rd34;
	st.u32 	[%rd10], %r109;
	setp.eq.s32 	%p13, %r108, 1;
	@%p13 bra 	$L__BB0_20;
	add.s32 	%r112, %r144, 1;
	cvt.s64.s32 	%rd35, %r112;
	add.s64 	%rd36, %rd9, %rd35;
	shl.b64 	%rd37, %rd36, 2;
	add.s64 	%rd38, %rd1, %rd37;
	ld.global.u32 	%r113, [%rd38+4];
	st.u32 	[%rd10+4], %r113;
	setp.eq.s32 	%p14, %r108, 2;
	@%p14 bra 	$L__BB0_20;
	add.s32 	%r116, %r144, 2;
	cvt.s64.s32 	%rd39, %r116;
	add.s64 	%rd40, %rd9, %rd39;
	shl.b64 	%rd41, %rd40, 2;
	add.s64 	%rd42, %rd1, %rd41;
	ld.global.u32 	%r117, [%rd42+4];
	st.u32 	[%rd10+8], %r117;
$L__BB0_20:
	setp.lt.s32 	%p15, %r17, 1;
	setp.lt.s32 	%p16, %r16, 0;
	mov.b32 	%r146, 0;
	or.pred  	%p17, %p16, %p15;
	mov.u32 	%r147, %r146;
	@%p17 bra 	$L__BB0_26;
	mov.b32 	%r147, 0;
	mov.u32 	%r146, %r147;
$L__BB0_22:
	mul.wide.s32 	%rd43, %r146, 4;
	add.s64 	%rd44, %rd16, %rd43;
	ld.u32 	%r35, [%rd44];
	mul.wide.s32 	%rd45, %r147, 4;
	add.s64 	%rd46, %rd18, %rd45;
	ld.u32 	%r36, [%rd46];
	setp.gt.s32 	%p18, %r35, %r36;
	@%p18 bra 	$L__BB0_24;
	mul.wide.s32 	%rd47, %r154, 4;
	add.s64 	%rd48, %rd1, %rd47;
	st.global.u32 	[%rd48], %r35;
	add.s32 	%r146, %r146, 1;
	bra.uni 	$L__BB0_25;
$L__BB0_24:
	mul.wide.s32 	%rd49, %r154, 4;
	add.s64 	%rd50, %rd1, %rd49;
	st.global.u32 	[%rd50], %r36;
	add.s32 	%r147, %r147, 1;
$L__BB0_25:
	add.s32 	%r154, %r154, 1;
	setp.le.s32 	%p19, %r146, %r16;
	setp.lt.s32 	%p20, %r147, %r17;
	and.pred  	%p21, %p19, %p20;
	@%p21 bra 	$L__BB0_22;
$L__BB0_26:
	setp.gt.s32 	%p22, %r146, %r16;
	@%p22 bra 	$L__BB0_27;
	bra.uni 	$L__BB0_37;
$L__BB0_27:
	setp.ge.s32 	%p24, %r147, %r17;
	@%p24 bra 	$L__BB0_34;
	add.s32 	%r121, %r147, %r13;
	sub.s32 	%r122, %r12, %r121;
	and.b32  	%r43, %r122, 3;
	setp.eq.s32 	%p25, %r43, 0;
	mov.u32 	%r155, %r154;
	mov.u32 	%r156, %r147;
	@%p25 bra 	$L__BB0_32;
	mul.wide.s32 	%rd55, %r147, 4;
	add.s64 	%rd11, %rd18, %rd55;
	ld.u32 	%r123, [%rd11];
	mul.wide.s32 	%rd56, %r154, 4;
	add.s64 	%rd12, %rd1, %rd56;
	st.global.u32 	[%rd12], %r123;
	add.s32 	%r156, %r147, 1;
	add.s32 	%r155, %r154, 1;
	setp.eq.s32 	%p26, %r43, 1;
	@%p26 bra 	$L__BB0_32;
	ld.u32 	%r124, [%rd11+4];
	st.global.u32 	[%rd12+4], %r124;
	add.s32 	%r156, %r147, 2;
	add.s32 	%r155, %r154, 2;
	setp.eq.s32 	%p27, %r43, 2;
	@%p27 bra 	$L__BB0_32;
	ld.u32 	%r125, [%rd11+8];
	st.global.u32 	[%rd12+8], %r125;
	add.s32 	%r156, %r147, 3;
	add.s32 	%r155, %r154, 3;
$L__BB0_32:
	sub.s32 	%r126, %r147, %r12;
	add.s32 	%r127, %r126, %r13;
	setp.gt.u32 	%p28, %r127, -4;
	@%p28 bra 	$L__BB0_34;
$L__BB0_33:
	mul.wide.s32 	%rd57, %r156, 4;
	add.s64 	%rd58, %rd18, %rd57;
	ld.u32 	%r128, [%rd58];
	mul.wide.s32 	%rd59, %r155, 4;
	add.s64 	%rd60, %rd1, %rd59;
	st.global.u32 	[%rd60], %r128;
	ld.u32 	%r129, [%rd58+4];
	st.global.u32 	[%rd60+4], %r129;
	ld.u32 	%r130, [%rd58+8];
	st.global.u32 	[%rd60+8], %r130;
	ld.u32 	%r131, [%rd58+12];
	st.global.u32 	[%rd60+12], %r131;
	add.s32 	%r156, %r156, 4;
	add.s32 	%r155, %r155, 4;
	setp.lt.s32 	%p29, %r156, %r17;
	@%p29 bra 	$L__BB0_33;
$L__BB0_34:
	{ // callseq 2, 0
	.param .b64 param0;
	st.param.b64 	[param0], %rd16;
	call.uni 
	free, 
	(
	param0
	);
	} // callseq 2
	{ // callseq 3, 0
	.param .b64 param0;
	st.param.b64 	[param0], %rd18;
	call.uni 
	free, 
	(
	param0
	);
	} // callseq 3
	setp.lt.s32 	%p30, %r140, %r3;
	add.s32 	%r139, %r140, %r6;
	shl.b32 	%r132, %r136, 1;
	sub.s32 	%r138, %r138, %r132;
	add.s32 	%r137, %r137, 1;
	@%p30 bra 	$L__BB0_4;
$L__BB0_35:
	shl.b32 	%r136, %r136, 1;
	setp.le.s32 	%p31, %r136, %r71;
	@%p31 bra 	$L__BB0_2;
$L__BB0_36:
	add.u64 	%rd61, %SP, 0;
	add.u64 	%rd62, %SPL, 0;
	st.local.u32 	[%rd62], %r1;
	mov.u64 	%rd63, $str;
	cvta.global.u64 	%rd64, %rd63;
	{ // callseq 4, 0
	.param .b64 param0;
	st.param.b64 	[param0], %rd64;
	.param .b64 param1;
	st.param.b64 	[param1], %rd61;
	.param .b32 retval0;
	call.uni (retval0), 
	vprintf, 
	(
	param0, 
	param1
	);
	ld.param.b32 	%r134, [retval0];
	} // callseq 4
	ret;
$L__BB0_37:
	mul.wide.s32 	%rd51, %r146, 4;
	add.s64 	%rd52, %rd16, %rd51;
	ld.u32 	%r120, [%rd52];
	mul.wide.s32 	%rd53, %r154, 4;
	add.s64 	%rd54, %rd1, %rd53;
	st.global.u32 	[%rd54], %r120;
	add.s32 	%r54, %r146, 1;
	add.s32 	%r154, %r154, 1;
	setp.lt.s32 	%p23, %r146, %r16;
	mov.u32 	%r146, %r54;
	@%p23 bra 	$L__BB0_37;
	bra.uni 	$L__BB0_27;

}


// ===== COMPILED SASS (sm_100) =====

	.target	sm_100

	.elftype	@"ET_EXEC"


//--------------------- .note.nv.tkinfo           --------------------------
	.section	.note.nv.tkinfo,"",@"SHT_NOTE"
	.sectionflags	@"SHF_NOTE_NV_TKINFO"
	.tkinfo
        /*0018*/ 	.word	0x00000002
        /*0030*/ 	.string	""
        /*0030*/ 	.string	"ptxas"
        /*0030*/ 	.string	"Cuda compilation tools, release 13.0, V13.0.88"
        /*0030*/ 	.string	"Build cuda_13.0.r13.0/compiler.36424714_0"
        /*0030*/ 	.string	"-arch sm_100 -m 64 "



//--------------------- .note.nv.cuinfo           --------------------------
	.section	.note.nv.cuinfo,"",@"SHT_NOTE"
	.sectionflags	@"SHF_NOTE_NV_CUINFO"
        /*0018*/ 	.short	0x0002
        /*001a*/ 	.short	0x0064
        /*001c*/ 	.short	0x0082
	.zero		2


//--------------------- .nv.info                  --------------------------
	.section	.nv.info,"",@"SHT_CUDA_INFO"
	.align	4


	//----- nvinfo : EIATTR_REGCOUNT
	.align		4
        /*0000*/ 	.byte	0x04, 0x2f
        /*0002*/ 	.short	(.L_2 - .L_1)
	.align		4
.L_1:
        /*0004*/ 	.word	index@(_Z13mergeParallelPiii)
        /*0008*/ 	.word	0x00000026


	//----- nvinfo : EIATTR_FRAME_SIZE
	.align		4
.L_2:
        /*000c*/ 	.byte	0x04, 0x11
        /*000e*/ 	.short	(.L_4 - .L_3)
	.align		4
.L_3:
        /*0010*/ 	.word	index@(_Z13mergeParallelPiii)
        /*0014*/ 	.word	0x00000008


	//----- nvinfo : EIATTR_MIN_STACK_SIZE
	.align		4
.L_4:
        /*0018*/ 	.byte	0x04, 0x12
        /*001a*/ 	.short	(.L_6 - .L_5)
	.align		4
.L_5:
        /*001c*/ 	.word	index@(_Z13mergeParallelPiii)
        /*0020*/ 	.word	0x00000008
.L_6:


//--------------------- .nv.compat                --------------------------
	.section	.nv.compat,"",@"SHT_CUDA_COMPAT_INFO"
	.align	4
        /*0000*/ 	.byte	0x02, 0x09, 0x00, 0x00, 0x02, 0x02, 0x01, 0x00, 0x02, 0x05, 0x05, 0x00, 0x03, 0x07, 0x01, 0x01
        /*0010*/ 	.byte	0x02, 0x03, 0x00, 0x00, 0x02, 0x06, 0x01, 0x00, 0x04, 0x0b, 0x08, 0x00, 0x09, 0x00, 0x00, 0x00
        /*0020*/ 	.byte	0x00, 0x00, 0x00, 0x00


//--------------------- .nv.info._Z13mergeParallelPiii --------------------------
	.section	.nv.info._Z13mergeParallelPiii,"",@"SHT_CUDA_INFO"
	.sectionflags	@""
	.align	4


	//----- nvinfo : EIATTR_CUDA_API_VERSION
	.align		4
        /*0000*/ 	.byte	0x04, 0x37
        /*0002*/ 	.short	(.L_8 - .L_7)
.L_7:
        /*0004*/ 	.word	0x00000082


	//----- nvinfo : EIATTR_KPARAM_INFO
	.align		4
.L_8:
        /*0008*/ 	.byte	0x04, 0x17
        /*000a*/ 	.short	(.L_10 - .L_9)
.L_9:
        /*000c*/ 	.word	0x00000000
        /*0010*/ 	.short	0x0002
        /*0012*/ 	.short	0x000c
        /*0014*/ 	.byte	0x00, 0xf0, 0x11, 0x00


	//----- nvinfo : EIATTR_KPARAM_INFO
	.align		4
.L_10:
        /*0018*/ 	.byte	0x04, 0x17
        /*001a*/ 	.short	(.L_12 - .L_11)
.L_11:
        /*001c*/ 	.word	0x00000000
        /*0020*/ 	.short	0x0001
        /*0022*/ 	.short	0x0008
        /*0024*/ 	.byte	0x00, 0xf0, 0x11, 0x00


	//----- nvinfo : EIATTR_KPARAM_INFO
	.align		4
.L_12:
        /*0028*/ 	.byte	0x04, 0x17
        /*002a*/ 	.short	(.L_14 - .L_13)
.L_13:
        /*002c*/ 	.word	0x00000000
        /*0030*/ 	.short	0x0000
        /*0032*/ 	.short	0x0000
        /*0034*/ 	.byte	0x00, 0xf5, 0x21, 0x00


	//----- nvinfo : EIATTR_SPARSE_MMA_MASK
	.align		4
.L_14:
        /*0038*/ 	.byte	0x03, 0x50
        /*003a*/ 	.short	0x0000


	//----- nvinfo : EIATTR_MAXREG_COUNT
	.align		4
        /*003c*/ 	.byte	0x03, 0x1b
        /*003e*/ 	.short	0x00ff


	//----- nvinfo : EIATTR_EXTERNS
	.align		4
        /*0040*/ 	.byte	0x04, 0x0f
        /*0042*/ 	.short	(.L_16 - .L_15)


	//   ....[0]....
	.align		4
.L_15:
        /*0044*/ 	.word	index@(vprintf)


	//   ....[1]....
	.align		4
        /*0048*/ 	.word	index@(malloc)


	//   ....[2]....
	.align		4
        /*004c*/ 	.word	index@(free)


	//----- nvinfo : EIATTR_MERCURY_ISA_VERSION
	.align		4
.L_16:
        /*0050*/ 	.byte	0x03, 0x5f
        /*0052*/ 	.short	0x0101


	//----- nvinfo : EIATTR_VRC_CTA_INIT_COUNT
	.align		4
        /*0054*/ 	.byte	0x02, 0x4a
	.zero		1
	.zero		1


	//----- nvinfo : EIATTR_SYSCALL_OFFSETS
	.align		4
        /*0058*/ 	.byte	0x04, 0x46
        /*005a*/ 	.short	(.L_18 - .L_17)


	//   ....[0]....
.L_17:
        /*005c*/ 	.word	0x000002e0


	//   ....[1]....
        /*0060*/ 	.word	0x00000370


	//   ....[2]....
        /*0064*/ 	.word	0x000013e0


	//   ....[3]....
        /*0068*/ 	.word	0x00001440


	//   ....[4]....
        /*006c*/ 	.word	0x00001600


	//----- nvinfo : EIATTR_EXIT_INSTR_OFFSETS
	.align		4
.L_18:
        /*0070*/ 	.byte	0x04, 0x1c
        /*0072*/ 	.short	(.L_20 - .L_19)


	//   ....[0]....
.L_19:
        /*0074*/ 	.word	0x00001610


	//----- nvinfo : EIATTR_CRS_STACK_SIZE
	.align		4
.L_20:
        /*0078*/ 	.byte	0x04, 0x1e
        /*007a*/ 	.short	(.L_22 - .L_21)
.L_21:
        /*007c*/ 	.word	0x00000000


	//----- nvinfo : EIATTR_CBANK_PARAM_SIZE
	.align		4
.L_22:
        /*0080*/ 	.byte	0x03, 0x19
        /*0082*/ 	.short	0x0010


	//----- nvinfo : EIATTR_PARAM_CBANK
	.align		4
        /*0084*/ 	.byte	0x04, 0x0a
        /*0086*/ 	.short	(.L_24 - .L_23)
	.align		4
.L_23:
        /*0088*/ 	.word	index@(.nv.constant0._Z13mergeParallelPiii)
        /*008c*/ 	.short	0x0380
        /*008e*/ 	.short	0x0010


	//----- nvinfo : EIATTR_SW_WAR
	.align		4
.L_24:
        /*0090*/ 	.byte	0x04, 0x36
        /*0092*/ 	.short	(.L_26 - .L_25)
.L_25:
        /*0094*/ 	.word	0x00000008
.L_26:


//--------------------- .nv.callgraph             --------------------------
	.section	.nv.callgraph,"",@"SHT_CUDA_CALLGRAPH"
	.align	4
	.sectionentsize	8
	.align		4
        /*0000*/ 	.word	0x00000000
	.align		4
        /*0004*/ 	.word	0xffffffff
	.align		4
        /*0008*/ 	.word	index@(_Z13mergeParallelPiii)
	.align		4
        /*000c*/ 	.word	index@(vprintf)
	.align		4
        /*0010*/ 	.word	index@(_Z13mergeParallelPiii)
	.align		4
        /*0014*/ 	.word	index@(free)
	.align		4
        /*0018*/ 	.word	index@(_Z13mergeParallelPiii)
	.align		4
        /*001c*/ 	.word	index@(malloc)
	.align		4
        /*0020*/ 	.word	0x00000000
	.align		4
        /*0024*/ 	.word	0xfffffffe
	.align		4
        /*0028*/ 	.word	0x00000000
	.align		4
        /*002c*/ 	.word	0xfffffffd
	.align		4
        /*0030*/ 	.word	0x00000000
	.align		4
        /*0034*/ 	.word	0xfffffffc


//--------------------- .nv.constant4             --------------------------
	.section	.nv.constant4,"a",@progbits
	.align	8
	.align		8
.nv.constant4:
        /*0000*/ 	.dword	vprintf
	.align		8
        /*0008*/ 	.dword	malloc
	.align		8
        /*0010*/ 	.dword	free
	.align		8
        /*0018*/ 	.dword	$str


//--------------------- .text._Z13mergeParallelPiii --------------------------
	.section	.text._Z13mergeParallelPiii,"ax",@progbits
	.align	128
        .global         _Z13mergeParallelPiii
        .type           _Z13mergeParallelPiii,@function
        .size           _Z13mergeParallelPiii,(.L_x_33 - _Z13mergeParallelPiii)
        .other          _Z13mergeParallelPiii,@"STO_CUDA_ENTRY STV_DEFAULT"
_Z13mergeParallelPiii:
.text._Z13mergeParallelPiii:
[----:B------:R-:W0:Y:S01]  /*0000*/  LDC R1, c[0x0][0x37c] ;  /* 0x0000df00ff017b82 */ /* 0x000e220000000800 */
[----:B------:R-:W1:Y:S01]  /*0010*/  S2R R26, SR_TID.X ;  /* 0x00000000001a7919 */ /* 0x000e620000002100 */
[----:B------:R-:W2:Y:S06]  /*0020*/  LDCU UR5, c[0x0][0x2fc] ;  /* 0x00005f80ff0577ac */ /* 0x000eac0008000800 */
[----:B------:R-:W1:Y:S01]  /*0030*/  S2UR UR4, SR_CTAID.X ;  /* 0x00000000000479c3 */ /* 0x000e620000002500 */
[----:B0-----:R-:W-:Y:S01]  /*0040*/  VIADD R1, R1, 0xfffffff8 ;  /* 0xfffffff801017836 */ /* 0x001fe20000000000 */
[----:B------:R-:W-:Y:S06]  /*0050*/  BSSY.RECONVERGENT B7, `(.L_x_0) ;  /* 0x0000151000077945 */ /* 0x000fec0003800200 */
[----:B------:R-:W1:Y:S08]  /*0060*/  LDC R3, c[0x0][0x360] ;  /* 0x0000d800ff037b82 */ /* 0x000e700000000800 */
[----:B------:R-:W0:Y:S01]  /*0070*/  LDC.64 R4, c[0x0][0x388] ;  /* 0x0000e200ff047b82 */ /* 0x000e220000000a00 */
[----:B-1----:R-:W-:Y:S01]  /*0080*/  IMAD R26, R3, UR4, R26 ;  /* 0x00000004031a7c24 */ /* 0x002fe2000f8e021a */
[----:B------:R-:W1:Y:S03]  /*0090*/  LDCU UR4, c[0x0][0x2f8] ;  /* 0x00005f00ff0477ac */ /* 0x000e660008000800 */
[----:B0-----:R-:W-:-:S05]  /*00a0*/  IMAD R0, R26, R5, RZ ;  /* 0x000000051a007224 */ /* 0x001fca00078e02ff */
[----:B------:R-:W-:-:S05]  /*00b0*/  VIADDMNMX R2, R0, R5, R4, PT ;  /* 0x0000000500027246 */ /* 0x000fca0003800104 */
[----:B------:R-:W-:Y:S01]  /*00c0*/  VIADD R3, R2, 0xffffffff ;  /* 0xffffffff02037836 */ /* 0x000fe20000000000 */
[----:B-1----:R-:W-:-:S03]  /*00d0*/  IADD3 R2, P1, PT, R1, UR4, RZ ;  /* 0x0000000401027c10 */ /* 0x002fc6000ff3e0ff */
[----:B------:R-:W-:Y:S02]  /*00e0*/  IMAD.IADD R3, R3, 0x1, -R0 ;  /* 0x0000000103037824 */ /* 0x000fe400078e0a00 */
[----:B--2---:R-:W-:-:S03]  /*00f0*/  IMAD.X R16, RZ, RZ, UR5, P1 ;  /* 0x00000005ff107e24 */ /* 0x004fc600088e06ff */
[----:B------:R-:W-:-:S13]  /*0100*/  ISETP.GE.AND P0, PT, R3, 0x1, PT ;  /* 0x000000010300780c */ /* 0x000fda0003f06270 */
[----:B------:R-:W-:Y:S05]  /*0110*/  @!P0 BRA `(.L_x_1) ;  /* 0x0000001400108947 */ /* 0x000fea0003800000 */
[----:B------:R-:W-:-:S07]  /*0120*/  IMAD.MOV.U32 R17, RZ, RZ, 0x1 ;  /* 0x00000001ff117424 */ /* 0x000fce00078e00ff */
.L_x_30:
[----:B------:R-:W0:Y:S01]  /*0130*/  LDC.64 R4, c[0x0][0x388] ;  /* 0x0000e200ff047b82 */ /* 0x000e220000000a00 */
[----:B------:R-:W-:Y:S01]  /*0140*/  BSSY.RECONVERGENT B6, `(.L_x_2) ;  /* 0x0000139000067945 */ /* 0x000fe20003800200 */
[----:B0-----:R-:W-:-:S05]  /*0150*/  IMAD R19, R26, R5, RZ ;  /* 0x000000051a137224 */ /* 0x001fca00078e02ff */
[----:B------:R-:W-:-:S05]  /*0160*/  VIADDMNMX R4, R19, R5, R4, PT ;  /* 0x0000000513047246 */ /* 0x000fca0003800104 */
[----:B------:R-:W-:-:S05]  /*0170*/  VIADD R18, R4, 0xffffffff ;  /* 0xffffffff04127836 */ /* 0x000fca0000000000 */
[----:B------:R-:W-:-:S13]  /*0180*/  ISETP.GT.AND P0, PT, R18, R19, PT ;  /* 0x000000131200720c */ /* 0x000fda0003f04270 */
[----:B------:R-:W-:Y:S05]  /*0190*/  @!P0 BRA `(.L_x_3) ;  /* 0x0000001000cc8947 */ /* 0x000fea0003800000 */
[----:B------:R-:W-:Y:S01]  /*01a0*/  VIADD R29, R17, 0xffffffff ;  /* 0xffffffff111d7836 */ /* 0x000fe20000000000 */
[C---:B------:R-:W-:Y:S01]  /*01b0*/  IADD3 R24, PT, PT, -R19.reuse, 0x1, RZ ;  /* 0x0000000113187810 */ /* 0x040fe20007ffe1ff */
[----:B------:R-:W-:Y:S02]  /*01c0*/  IMAD.MOV.U32 R25, RZ, RZ, RZ ;  /* 0x000000ffff197224 */ /* 0x000fe400078e00ff */
[----:B------:R-:W-:-:S07]  /*01d0*/  IMAD.IADD R29, R19, 0x1, R29 ;  /* 0x00000001131d7824 */ /* 0x000fce00078e021d */
.L_x_29:
[----:B------:R-:W-:Y:S01]  /*01e0*/  MOV R6, 0x8 ;  /* 0x0000000800067802 */ /* 0x000fe20000000f00 */
[C---:B------:R-:W-:Y:S01]  /*01f0*/  VIADD R23, R17.reuse, 0xffffffff ;  /* 0xffffffff11177836 */ /* 0x040fe20000000000 */
[----:B------:R-:W-:Y:S01]  /*0200*/  VIMNMX R29, PT, PT, R18, R29, PT ;  /* 0x0000001d121d7248 */ /* 0x000fe20003fe0100 */
[----:B------:R-:W-:Y:S02]  /*0210*/  IMAD.SHL.U32 R0, R17, 0x2, RZ ;  /* 0x0000000211007824 */ /* 0x000fe400078e00ff */
[----:B------:R-:W-:Y:S01]  /*0220*/  IMAD.MOV.U32 R4, RZ, RZ, 0x4 ;  /* 0x00000004ff047424 */ /* 0x000fe200078e00ff */
[----:B------:R-:W0:Y:S01]  /*0230*/  LDC.64 R6, c[0x4][R6] ;  /* 0x0100000006067b82 */ /* 0x000e220000000a00 */
[--C-:B------:R-:W-:Y:S01]  /*0240*/  IMAD.IADD R3, R0, 0x1, R19.reuse ;  /* 0x0000000100037824 */ /* 0x100fe200078e0213 */
[--C-:B------:R-:W-:Y:S01]  /*0250*/  VIADDMNMX R23, R23, R19, R18.reuse, PT ;  /* 0x0000001317177246 */ /* 0x100fe20003800112 */
[----:B------:R-:W-:Y:S02]  /*0260*/  IMAD.MOV.U32 R5, RZ, RZ, 0x0 ;  /* 0x00000000ff057424 */ /* 0x000fe400078e00ff */
[--C-:B------:R-:W-:Y:S01]  /*0270*/  IMAD.MOV.U32 R28, RZ, RZ, R19.reuse ;  /* 0x000000ffff1c7224 */ /* 0x100fe200078e0013 */
[----:B------:R-:W-:Y:S01]  /*0280*/  VIADDMNMX R0, R3, 0xffffffff, R18, PT ;  /* 0xffffffff03007846 */ /* 0x000fe20003800112 */
[----:B------:R-:W-:-:S02]  /*0290*/  IMAD.IADD R22, R23, 0x1, -R19 ;  /* 0x0000000117167824 */ /* 0x000fc400078e0a13 */
[----:B------:R-:W-:Y:S02]  /*02a0*/  IMAD.MOV.U32 R19, RZ, RZ, R3 ;  /* 0x000000ffff137224 */ /* 0x000fe400078e0003 */
[----:B------:R-:W-:-:S04]  /*02b0*/  IMAD.WIDE R4, R22, 0x4, R4 ;  /* 0x0000000416047825 */ /* 0x000fc800078e0204 */
[----:B------:R-:W-:-:S07]  /*02c0*/  IMAD.IADD R27, R0, 0x1, -R23 ;  /* 0x00000001001b7824 */ /* 0x000fce00078e0a17 */
[----:B------:R-:W-:-:S07]  /*02d0*/  LEPC R20, `(.L_x_4) ;  /* 0x000000001014794e */ /* 0x000fce0000000000 */
[----:B0-----:R-:W-:Y:S05]  /*02e0*/  CALL.ABS.NOINC R6 ;  /* 0x0000000006007343 */ /* 0x001fea0003c00000 */
.L_x_4:
[----:B------:R-:W-:Y:S01]  /*02f0*/  MOV R6, 0x8 ;  /* 0x0000000800067802 */ /* 0x000fe20000000f00 */
[----:B------:R-:W-:-:S04]  /*0300*/  IMAD.WIDE R8, R27, 0x4, RZ ;  /* 0x000000041b087825 */ /* 0x000fc800078e02ff */
[----:B------:R-:W-:Y:S01]  /*0310*/  IMAD.MOV.U32 R34, RZ, RZ, R4 ;  /* 0x000000ffff227224 */ /* 0x000fe200078e0004 */
[----:B------:R-:W0:Y:S01]  /*0320*/  LDC.64 R6, c[0x4][R6] ;  /* 0x0100000006067b82 */ /* 0x000e220000000a00 */
[----:B------:R-:W-:Y:S02]  /*0330*/  IMAD.MOV.U32 R35, RZ, RZ, R5 ;  /* 0x000000ffff237224 */ /* 0x000fe400078e0005 */
[----:B------:R-:W-:Y:S02]  /*0340*/  IMAD.MOV.U32 R4, RZ, RZ, R8 ;  /* 0x000000ffff047224 */ /* 0x000fe400078e0008 */
[----:B------:R-:W-:-:S07]  /*0350*/  IMAD.MOV.U32 R5, RZ, RZ, R9 ;  /* 0x000000ffff057224 */ /* 0x000fce00078e0009 */
[----:B------:R-:W-:-:S07]  /*0360*/  LEPC R20, `(.L_x_5) ;  /* 0x000000001014794e */ /* 0x000fce0000000000 */
[----:B0-----:R-:W-:Y:S05]  /*0370*/  CALL.ABS.NOINC R6 ;  /* 0x0000000006007343 */ /* 0x001fea0003c00000 */
.L_x_5:
[----:B------:R-:W0:Y:S01]  /*0380*/  LDC.64 R8, c[0x0][0x358] ;  /* 0x0000d600ff087b82 */ /* 0x000e220000000a00 */
[----:B------:R-:W-:Y:S01]  /*0390*/  ISETP.GE.AND P0, PT, R22, RZ, PT ;  /* 0x000000ff1600720c */ /* 0x000fe20003f06270 */
[----:B------:R-:W-:Y:S01]  /*03a0*/  BSSY.RECONVERGENT B0, `(.L_x_6) ;  /* 0x000003c000007945 */ /* 0x000fe20003800200 */
[----:B------:R-:W-:Y:S02]  /*03b0*/  IMAD.MOV.U32 R30, RZ, RZ, R4 ;  /* 0x000000ffff1e7224 */ /* 0x000fe400078e0004 */
[----:B------:R-:W-:-:S09]  /*03c0*/  IMAD.MOV.U32 R31, RZ, RZ, R5 ;  /* 0x000000ffff1f7224 */ /* 0x000fd200078e0005 */
[----:B------:R-:W-:Y:S05]  /*03d0*/  @!P0 BRA `(.L_x_7) ;  /* 0x0000000000e08947 */ /* 0x000fea0003800000 */
[----:B------:R-:W-:Y:S01]  /*03e0*/  IMAD.IADD R0, R29, 0x1, R24 ;  /* 0x000000011d007824 */ /* 0x000fe200078e0218 */
[----:B------:R-:W-:Y:S01]  /*03f0*/  BSSY.RECONVERGENT B1, `(.L_x_8) ;  /* 0x0000021000017945 */ /* 0x000fe20003800200 */
[----:B------:R-:W-:Y:S02]  /*0400*/  IMAD.MOV.U32 R11, RZ, RZ, RZ ;  /* 0x000000ffff0b7224 */ /* 0x000fe400078e00ff */
[C---:B------:R-:W-:Y:S01]  /*0410*/  VIADD R3, R0.reuse, 0xffffffff ;  /* 0xffffffff00037836 */ /* 0x040fe20000000000 */
[----:B------:R-:W-:-:S04]  /*0420*/  LOP3.LUT P0, R10, R0, 0x3, RZ, 0xc0, !PT ;  /* 0x00000003000a7812 */ /* 0x000fc8000780c0ff */
[----:B------:R-:W-:-:S13]  /*0430*/  ISETP.GE.U32.AND P1, PT, R3, 0x3, PT ;  /* 0x000000030300780c */ /* 0x000fda0003f26070 */
[----:B------:R-:W-:Y:S05]  /*0440*/  @!P1 BRA `(.L_x_9) ;  /* 0x00000000006c9947 */ /* 0x000fea0003800000 */
[----:B------:R-:W-:Y:S02]  /*0450*/  IADD3 R3, P1, PT, R34, 0x8, RZ ;  /* 0x0000000822037810 */ /* 0x000fe40007f3e0ff */
[----:B------:R-:W-:Y:S01]  /*0460*/  LOP3.LUT R11, R0, 0xfffffffc, RZ, 0xc0, !PT ;  /* 0xfffffffc000b7812 */ /* 0x000fe200078ec0ff */
[----:B------:R-:W-:Y:S02]  /*0470*/  IMAD.MOV.U32 R0, RZ, RZ, R28 ;  /* 0x000000ffff007224 */ /* 0x000fe400078e001c */
[----:B------:R-:W-:Y:S02]  /*0480*/  IMAD.X R14, RZ, RZ, R35, P1 ;  /* 0x000000ffff0e7224 */ /* 0x000fe400008e0623 */
[----:B------:R-:W-:-:S07]  /*0490*/  IMAD.MOV R12, RZ, RZ, -R11 ;  /* 0x000000ffff0c7224 */ /* 0x000fce00078e0a0b */
.L_x_10:
[----:B-1----:R-:W1:Y:S01]  /*04a0*/  LDC.64 R6, c[0x0][0x380] ;  /* 0x0000e000ff067b82 */ /* 0x002e620000000a00 */
[----:B0-----:R-:W-:Y:S02]  /*04b0*/  R2UR UR4, R8 ;  /* 0x00000000080472ca */ /* 0x001fe400000e0000 */
[----:B------:R-:W-:Y:S01]  /*04c0*/  R2UR UR5, R9 ;  /* 0x00000000090572ca */ /* 0x000fe200000e0000 */
[----:B-1----:R-:W-:-:S12]  /*04d0*/  IMAD.WIDE R6, R0, 0x4, R6 ;  /* 0x0000000400067825 */ /* 0x002fd800078e0206 */
[----:B------:R-:W2:Y:S01]  /*04e0*/  LDG.E R13, desc[UR4][R6.64] ;  /* 0x00000004060d7981 */ /* 0x000ea2000c1e1900 */
[----:B------:R-:W-:Y:S01]  /*04f0*/  R2UR UR6, R8 ;  /* 0x00000000080672ca */ /* 0x000fe200000e0000 */
[----:B------:R-:W-:Y:S01]  /*0500*/  IMAD.MOV.U32 R4, RZ, RZ, R3 ;  /* 0x000000ffff047224 */ /* 0x000fe200078e0003 */
[----:B------:R-:W-:Y:S01]  /*0510*/  R2UR UR7, R9 ;  /* 0x00000000090772ca */ /* 0x000fe200000e0000 */
[----:B------:R-:W-:-:S05]  /*0520*/  IMAD.MOV.U32 R5, RZ, RZ, R14 ;  /* 0x000000ffff057224 */ /* 0x000fca00078e000e */
[----:B--2---:R1:W-:Y:S07]  /*0530*/  ST.E desc[UR4][R4.64+-0x8], R13 ;  /* 0xfffff80d04007985 */ /* 0x0043ee000c101904 */
[----:B------:R-:W2:Y:S04]  /*0540*/  LDG.E R15, desc[UR6][R6.64+0x4] ;  /* 0x00000406060f7981 */ /* 0x000ea8000c1e1900 */
[----:B--2---:R1:W-:Y:S04]  /*0550*/  ST.E desc[UR4][R4.64+-0x4], R15 ;  /* 0xfffffc0f04007985 */ /* 0x0043e8000c101904 */
[----:B------:R-:W2:Y:S01]  /*0560*/  LDG.E R21, desc[UR6][R6.64+0x8] ;  /* 0x0000080606157981 */ /* 0x000ea2000c1e1900 */
[----:B------:R-:W-:-:S05]  /*0570*/  VIADD R12, R12, 0x4 ;  /* 0x000000040c0c7836 */ /* 0x000fca0000000000 */
[----:B------:R-:W-:Y:S01]  /*0580*/  ISETP.NE.AND P1, PT, R12, RZ, PT ;  /* 0x000000ff0c00720c */ /* 0x000fe20003f25270 */
[----:B--2---:R1:W-:Y:S04]  /*0590*/  ST.E desc[UR4][R4.64], R21 ;  /* 0x0000001504007985 */ /* 0x0043e8000c101904 */
[----:B------:R-:W2:Y:S01]  /*05a0*/  LDG.E R33, desc[UR6][R6.64+0xc] ;  /* 0x00000c0606217981 */ /* 0x000ea2000c1e1900 */
[----:B------:R-:W-:Y:S01]  /*05b0*/  IADD3 R3, P2, PT, R4, 0x10, RZ ;  /* 0x0000001004037810 */ /* 0x000fe20007f5e0ff */
[----:B------:R-:W-:-:S04]  /*05c0*/  VIADD R0, R0, 0x4 ;  /* 0x0000000400007836 */ /* 0x000fc80000000000 */
[----:B------:R-:W-:Y:S01]  /*05d0*/  IMAD.X R14, RZ, RZ, R5, P2 ;  /* 0x000000ffff0e7224 */ /* 0x000fe200010e0605 */
[----:B--2---:R1:W-:Y:S01]  /*05e0*/  ST.E desc[UR4][R4.64+0x4], R33 ;  /* 0x0000042104007985 */ /* 0x0043e2000c101904 */
[----:B------:R-:W-:Y:S06]  /*05f0*/  @P1 BRA `(.L_x_10) ;  /* 0xfffffffc00a81947 */ /* 0x000fec000383ffff */
.L_x_9:
[----:B------:R-:W-:Y:S05]  /*0600*/  BSYNC.RECONVERGENT B1 ;  /* 0x0000000000017941 */ /* 0x000fea0003800200 */
.L_x_8:
[----:B------:R-:W-:Y:S05]  /*0610*/  @!P0 BRA `(.L_x_7) ;  /* 0x0000000000508947 */ /* 0x000fea0003800000 */
[----:B-1----:R-:W1:Y:S01]  /*0620*/  LDC.64 R4, c[0x0][0x380] ;  /* 0x0000e000ff047b82 */ /* 0x002e620000000a00 */
[----:B0-----:R-:W-:Y:S01]  /*0630*/  R2UR UR4, R8 ;  /* 0x00000000080472ca */ /* 0x001fe200000e0000 */
[----:B------:R-:W-:Y:S01]  /*0640*/  IMAD.IADD R3, R28, 0x1, R11 ;  /* 0x000000011c037824 */ /* 0x000fe200078e020b */
[----:B------:R-:W-:-:S03]  /*0650*/  R2UR UR5, R9 ;  /* 0x00000000090572ca */ /* 0x000fc600000e0000 */
[----:B-1----:R-:W-:-:S10]  /*0660*/  IMAD.WIDE R4, R3, 0x4, R4 ;  /* 0x0000000403047825 */ /* 0x002fd400078e0204 */
[----:B------:R-:W2:Y:S01]  /*0670*/  LDG.E R3, desc[UR4][R4.64] ;  /* 0x0000000404037981 */ /* 0x000ea2000c1e1900 */
[----:B------:R-:W-:Y:S01]  /*0680*/  ISETP.NE.AND P0, PT, R10, 0x1, PT ;  /* 0x000000010a00780c */ /* 0x000fe20003f05270 */
[----:B------:R-:W-:-:S05]  /*0690*/  IMAD.WIDE.U32 R6, R11, 0x4, R34 ;  /* 0x000000040b067825 */ /* 0x000fca00078e0022 */
[----:B--2---:R2:W-:Y:S07]  /*06a0*/  ST.E desc[UR4][R6.64], R3 ;  /* 0x0000000306007985 */ /* 0x0045ee000c101904 */
[----:B------:R-:W-:Y:S05]  /*06b0*/  @!P0 BRA `(.L_x_7) ;  /* 0x0000000000288947 */ /* 0x000fea0003800000 */
[----:B------:R-:W-:Y:S02]  /*06c0*/  R2UR UR4, R8 ;  /* 0x00000000080472ca */ /* 0x000fe400000e0000 */
[----:B------:R-:W-:-:S13]  /*06d0*/  R2UR UR5, R9 ;  /* 0x00000000090572ca */ /* 0x000fda00000e0000 */
[----:B--2---:R-:W2:Y:S01]  /*06e0*/  LDG.E R3, desc[UR4][R4.64+0x4] ;  /* 0x0000040404037981 */ /* 0x004ea2000c1e1900 */
[----:B------:R-:W-:-:S03]  /*06f0*/  ISETP.NE.AND P0, PT, R10, 0x2, PT ;  /* 0x000000020a00780c */ /* 0x000fc60003f05270 */
[----:B--2---:R3:W-:Y:S10]  /*0700*/  ST.E desc[UR4][R6.64+0x4], R3 ;  /* 0x0000040306007985 */ /* 0x0047f4000c101904 */
[----:B------:R-:W-:Y:S05]  /*0710*/  @!P0 BRA `(.L_x_7) ;  /* 0x0000000000108947 */ /* 0x000fea0003800000 */
[----:B------:R-:W-:Y:S02]  /*0720*/  R2UR UR4, R8 ;  /* 0x00000000080472ca */ /* 0x000fe400000e0000 */
[----:B------:R-:W-:-:S13]  /*0730*/  R2UR UR5, R9 ;  /* 0x00000000090572ca */ /* 0x000fda00000e0000 */
[----:B------:R-:W2:Y:S04]  /*0740*/  LDG.E R5, desc[UR4][R4.64+0x8] ;  /* 0x0000080404057981 */ /* 0x000ea8000c1e1900 */
[----:B--2---:R4:W-:Y:S02]  /*0750*/  ST.E desc[UR4][R6.64+0x8], R5 ;  /* 0x0000080506007985 */ /* 0x0049e4000c101904 */
.L_x_7:
[----:B------:R-:W-:Y:S05]  /*0760*/  BSYNC.RECONVERGENT B0 ;  /* 0x0000000000007941 */ /* 0x000fea0003800200 */
.L_x_6:
[----:B------:R-:W-:Y:S01]  /*0770*/  ISETP.GE.AND P0, PT, R27, 0x1, PT ;  /* 0x000000011b00780c */ /* 0x000fe20003f06270 */
[----:B------:R-:W-:-:S12]  /*0780*/  BSSY.RECONVERGENT B0, `(.L_x_11) ;  /* 0x000004e000007945 */ /* 0x000fd80003800200 */
[----:B------:R-:W-:Y:S05]  /*0790*/  @!P0 BRA `(.L_x_12) ;  /* 0x0000000400308947 */ /* 0x000fea0003800000 */
[----:B--234-:R-:W2:Y:S01]  /*07a0*/  LDC.64 R6, c[0x0][0x388] ;  /* 0x0000e200ff067b82 */ /* 0x01cea20000000a00 */
[C---:B------:R-:W-:Y:S01]  /*07b0*/  VIADD R3, R17.reuse, 0xffffffff ;  /* 0xffffffff11037836 */ /* 0x040fe20000000000 */
[----:B------:R-:W-:Y:S01]  /*07c0*/  BSSY.RECONVERGENT B1, `(.L_x_13) ;  /* 0x0000027000017945 */ /* 0x000fe20003800200 */
[----:B-1----:R-:W-:Y:S02]  /*07d0*/  IMAD.SHL.U32 R4, R17, 0x2, RZ ;  /* 0x0000000211047824 */ /* 0x002fe400078e00ff */
[----:B--2---:R-:W-:-:S05]  /*07e0*/  IMAD R0, R26, R7, RZ ;  /* 0x000000071a007224 */ /* 0x004fca00078e02ff */
[----:B------:R-:W-:Y:S02]  /*07f0*/  IADD3 R3, PT, PT, R17, R3, R0 ;  /* 0x0000000311037210 */ /* 0x000fe40007ffe000 */
[----:B------:R-:W-:-:S03]  /*0800*/  VIADDMNMX R6, R0, R7, R6, PT ;  /* 0x0000000700067246 */ /* 0x000fc60003800106 */
[----:B------:R-:W-:Y:S02]  /*0810*/  IMAD R3, R4, R25, R3 ;  /* 0x0000001904037224 */ /* 0x000fe400078e0203 */
[----:B------:R-:W-:-:S05]  /*0820*/  VIADD R6, R6, 0xffffffff ;  /* 0xffffffff06067836 */ /* 0x000fca0000000000 */
[----:B------:R-:W-:-:S05]  /*0830*/  VIMNMX R6, PT, PT, R6, R3, PT ;  /* 0x0000000306067248 */ /* 0x000fca0003fe0100 */
[----:B------:R-:W-:Y:S02]  /*0840*/  IMAD.IADD R0, R29, 0x1, -R6 ;  /* 0x000000011d007824 */ /* 0x000fe400078e0a06 */
[----:B------:R-:W-:-:S03]  /*0850*/  IMAD.IADD R12, R6, 0x1, -R29 ;  /* 0x00000001060c7824 */ /* 0x000fc600078e0a1d */
[----:B------:R-:W-:Y:S01]  /*0860*/  ISETP.GT.U32.AND P1, PT, R0, -0x4, PT ;  /* 0xfffffffc0000780c */ /* 0x000fe20003f24070 */
[----:B------:R-:W-:Y:S01]  /*0870*/  IMAD.MOV.U32 R0, RZ, RZ, RZ ;  /* 0x000000ffff007224 */ /* 0x000fe200078e00ff */
[----:B------:R-:W-:-:S11]  /*0880*/  LOP3.LUT P0, R12, R12, 0x3, RZ, 0xc0, !PT ;  /* 0x000000030c0c7812 */ /* 0x000fd6000780c0ff */
[----:B------:R-:W-:Y:S05]  /*0890*/  @P1 BRA `(.L_x_14) ;  /* 0x0000000000641947 */ /* 0x000fea0003800000 */
[----:B------:R-:W-:Y:S01]  /*08a0*/  IMAD.IADD R0, R6, 0x1, -R29 ;  /* 0x0000000106007824 */ /* 0x000fe200078e0a1d */
[----:B------:R-:W-:Y:S01]  /*08b0*/  SHF.R.S32.HI R3, RZ, 0x1f, R23 ;  /* 0x0000001fff037819 */ /* 0x000fe20000011417 */
[----:B------:R-:W-:-:S03]  /*08c0*/  IMAD.MOV.U32 R10, RZ, RZ, RZ ;  /* 0x000000ffff0a7224 */ /* 0x000fc600078e00ff */
[----:B------:R-:W-:-:S07]  /*08d0*/  LOP3.LUT R0, R0, 0xfffffffc, RZ, 0xc0, !PT ;  /* 0xfffffffc00007812 */ /* 0x000fce00078ec0ff */
.L_x_15:
[----:B-1----:R-:W1:Y:S01]  /*08e0*/  LDCU.64 UR4, c[0x0][0x380] ;  /* 0x00007000ff0477ac */ /* 0x002e620008000a00 */
[----:B------:R-:W-:Y:S02]  /*08f0*/  IADD3 R4, P1, PT, R23, R10, RZ ;  /* 0x0000000a17047210 */ /* 0x000fe40007f3e0ff */
[----:B0-----:R-:W-:Y:S02]  /*0900*/  R2UR UR6, R8 ;  /* 0x00000000080672ca */ /* 0x001fe400000e0000 */
[----:B------:R-:W-:Y:S02]  /*0910*/  R2UR UR7, R9 ;  /* 0x00000000090772ca */ /* 0x000fe400000e0000 */
[----:B------:R-:W-:Y:S02]  /*0920*/  LEA.HI.X.SX32 R5, R10, R3, 0x1, P1 ;  /* 0x000000030a057211 */ /* 0x000fe400008f0eff */
[----:B-1----:R-:W-:-:S04]  /*0930*/  LEA R6, P1, R4, UR4, 0x2 ;  /* 0x0000000404067c11 */ /* 0x002fc8000f8210ff */
[----:B------:R-:W-:-:S05]  /*0940*/  LEA.HI.X R7, R4, UR5, R5, 0x2, P1 ;  /* 0x0000000504077c11 */ /* 0x000fca00088f1405 */
[----:B------:R-:W2:Y:S01]  /*0950*/  LDG.E R11, desc[UR6][R6.64+0x4] ;  /* 0x00000406060b7981 */ /* 0x000ea2000c1e1900 */
[----:B------:R-:W-:Y:S01]  /*0960*/  R2UR UR4, R8 ;  /* 0x00000000080472ca */ /* 0x000fe200000e0000 */
[----:B------:R-:W-:Y:S01]  /*0970*/  IMAD.WIDE.U32 R4, R10, 0x4, R30 ;  /* 0x000000040a047825 */ /* 0x000fe200078e001e */
[----:B------:R-:W-:-:S13]  /*0980*/  R2UR UR5, R9 ;  /* 0x00000000090572ca */ /* 0x000fda00000e0000 */
[----:B--2---:R1:W-:Y:S04]  /*0990*/  ST.E desc[UR4][R4.64], R11 ;  /* 0x0000000b04007985 */ /* 0x0043e8000c101904 */
[----:B------:R-:W2:Y:S04]  /*09a0*/  LDG.E R13, desc[UR6][R6.64+0x8] ;  /* 0x00000806060d7981 */ /* 0x000ea8000c1e1900 */
[----:B--2---:R1:W-:Y:S04]  /*09b0*/  ST.E desc[UR4][R4.64+0x4], R13 ;  /* 0x0000040d04007985 */ /* 0x0043e8000c101904 */
[----:B------:R-:W2:Y:S01]  /*09c0*/  LDG.E R15, desc[UR6][R6.64+0xc] ;  /* 0x00000c06060f7981 */ /* 0x000ea2000c1e1900 */
[----:B------:R-:W-:-:S05]  /*09d0*/  VIADD R10, R10, 0x4 ;  /* 0x000000040a0a7836 */ /* 0x000fca0000000000 */
[----:B------:R-:W-:Y:S01]  /*09e0*/  ISETP.NE.AND P1, PT, R10, R0, PT ;  /* 0x000000000a00720c */ /* 0x000fe20003f25270 */
[----:B--2---:R1:W-:Y:S04]  /*09f0*/  ST.E desc[UR4][R4.64+0x8], R15 ;  /* 0x0000080f04007985 */ /* 0x0043e8000c101904 */
[----:B------:R-:W2:Y:S04]  /*0a00*/  LDG.E R21, desc[UR6][R6.64+0x10] ;  /* 0x0000100606157981 */ /* 0x000ea8000c1e1900 */
[----:B--2---:R1:W-:Y:S04]  /*0a10*/  ST.E desc[UR4][R4.64+0xc], R21 ;  /* 0x00000c1504007985 */ /* 0x0043e8000c101904 */
[----:B------:R-:W-:Y:S05]  /*0a20*/  @P1 BRA `(.L_x_15) ;  /* 0xfffffffc00ac1947 */ /* 0x000fea000383ffff */
.L_x_14:
[----:B------:R-:W-:Y:S05]  /*0a30*/  BSYNC.RECONVERGENT B1 ;  /* 0x0000000000017941 */ /* 0x000fea0003800200 */
.L_x_13:
[----:B------:R-:W-:Y:S05]  /*0a40*/  @!P0 BRA `(.L_x_12) ;  /* 0x0000000000848947 */ /* 0x000fea0003800000 */
[----:B------:R-:W2:Y:S01]  /*0a50*/  LDC.64 R6, c[0x0][0x380] ;  /* 0x0000e000ff067b82 */ /* 0x000ea20000000a00 */
[----:B------:R-:W-:Y:S02]  /*0a60*/  SHF.R.S32.HI R3, RZ, 0x1f, R23 ;  /* 0x0000001fff037819 */ /* 0x000fe40000011417 */
[----:B-1----:R-:W-:Y:S02]  /*0a70*/  IADD3 R4, P0, PT, R23, R0, RZ ;  /* 0x0000000017047210 */ /* 0x002fe40007f1e0ff */
[----:B0-----:R-:W-:Y:S02]  /*0a80*/  R2UR UR4, R8 ;  /* 0x00000000080472ca */ /* 0x001fe400000e0000 */
[----:B------:R-:W-:Y:S02]  /*0a90*/  R2UR UR5, R9 ;  /* 0x00000000090572ca */ /* 0x000fe400000e0000 */
[----:B------:R-:W-:Y:S02]  /*0aa0*/  LEA.HI.X.SX32 R5, R0, R3, 0x1, P0 ;  /* 0x0000000300057211 */ /* 0x000fe400000f0eff */
[----:B--2---:R-:W-:-:S04]  /*0ab0*/  LEA R10, P0, R4, R6, 0x2 ;  /* 0x00000006040a7211 */ /* 0x004fc800078010ff */
[----:B------:R-:W-:-:S06]  /*0ac0*/  LEA.HI.X R11, R4, R7, R5, 0x2, P0 ;  /* 0x00000007040b7211 */ /* 0x000fcc00000f1405 */
[----:B------:R-:W2:Y:S01]  /*0ad0*/  LDG.E R11, desc[UR4][R10.64+0x4] ;  /* 0x000004040a0b7981 */ /* 0x000ea2000c1e1900 */
[----:B------:R-:W-:Y:S01]  /*0ae0*/  ISETP.NE.AND P0, PT, R12, 0x1, PT ;  /* 0x000000010c00780c */ /* 0x000fe20003f05270 */
[----:B------:R-:W-:-:S05]  /*0af0*/  IMAD.WIDE.U32 R4, R0, 0x4, R30 ;  /* 0x0000000400047825 */ /* 0x000fca00078e001e */
[----:B--2---:R0:W-:Y:S07]  /*0b00*/  ST.E desc[UR4][R4.64], R11 ;  /* 0x0000000b04007985 */ /* 0x0041ee000c101904 */
[----:B------:R-:W-:Y:S05]  /*0b10*/  @!P0 BRA `(.L_x_12) ;  /* 0x0000000000508947 */ /* 0x000fea0003800000 */
[----:B------:R-:W-:Y:S01]  /*0b20*/  VIADD R10, R0, 0x1 ;  /* 0x00000001000a7836 */ /* 0x000fe20000000000 */
[----:B------:R-:W-:Y:S02]  /*0b30*/  R2UR UR4, R8 ;  /* 0x00000000080472ca */ /* 0x000fe400000e0000 */
[----:B------:R-:W-:Y:S02]  /*0b40*/  R2UR UR5, R9 ;  /* 0x00000000090572ca */ /* 0x000fe400000e0000 */
[----:B0-----:R-:W-:Y:S02]  /*0b50*/  IADD3 R11, P1, PT, R23, R10, RZ ;  /* 0x0000000a170b7210 */ /* 0x001fe40007f3e0ff */
[----:B------:R-:W-:Y:S02]  /*0b60*/  ISETP.NE.AND P0, PT, R12, 0x2, PT ;  /* 0x000000020c00780c */ /* 0x000fe40003f05270 */
[----:B------:R-:W-:Y:S02]  /*0b70*/  LEA.HI.X.SX32 R12, R10, R3, 0x1, P1 ;  /* 0x000000030a0c7211 */ /* 0x000fe400008f0eff */
[----:B------:R-:W-:-:S04]  /*0b80*/  LEA R10, P1, R11, R6, 0x2 ;  /* 0x000000060b0a7211 */ /* 0x000fc800078210ff */
[----:B------:R-:W-:-:S06]  /*0b90*/  LEA.HI.X R11, R11, R7, R12, 0x2, P1 ;  /* 0x000000070b0b7211 */ /* 0x000fcc00008f140c */
[----:B------:R-:W2:Y:S04]  /*0ba0*/  LDG.E R11, desc[UR4][R10.64+0x4] ;  /* 0x000004040a0b7981 */ /* 0x000ea8000c1e1900 */
[----:B--2---:R0:W-:Y:S01]  /*0bb0*/  ST.E desc[UR4][R4.64+0x4], R11 ;  /* 0x0000040b04007985 */ /* 0x0041e2000c101904 */
[----:B------:R-:W-:Y:S05]  /*0bc0*/  @!P0 BRA `(.L_x_12) ;  /* 0x0000000000248947 */ /* 0x000fea0003800000 */
[----:B------:R-:W-:Y:S01]  /*0bd0*/  VIADD R0, R0, 0x2 ;  /* 0x0000000200007836 */ /* 0x000fe20000000000 */
[----:B------:R-:W-:Y:S02]  /*0be0*/  R2UR UR4, R8 ;  /* 0x00000000080472ca */ /* 0x000fe400000e0000 */
[----:B------:R-:W-:Y:S02]  /*0bf0*/  R2UR UR5, R9 ;  /* 0x00000000090572ca */ /* 0x000fe400000e0000 */
[----:B------:R-:W-:-:S04]  /*0c00*/  IADD3 R23, P0, PT, R23, R0, RZ ;  /* 0x0000000017177210 */ /* 0x000fc80007f1e0ff */
[----:B------:R-:W-:Y:S02]  /*0c10*/  LEA.HI.X.SX32 R0, R0, R3, 0x1, P0 ;  /* 0x0000000300007211 */ /* 0x000fe400000f0eff */
[----:B------:R-:W-:-:S04]  /*0c20*/  LEA R6, P0, R23, R6, 0x2 ;  /* 0x0000000617067211 */ /* 0x000fc800078010ff */
[----:B------:R-:W-:-:S06]  /*0c30*/  LEA.HI.X R7, R23, R7, R0, 0x2, P0 ;  /* 0x0000000717077211 */ /* 0x000fcc00000f1400 */
[----:B------:R-:W2:Y:S04]  /*0c40*/  LDG.E R7, desc[UR4][R6.64+0x4] ;  /* 0x0000040406077981 */ /* 0x000ea8000c1e1900 */
[----:B--2---:R1:W-:Y:S02]  /*0c50*/  ST.E desc[UR4][R4.64+0x8], R7 ;  /* 0x0000080704007985 */ /* 0x0043e4000c101904 */
.L_x_12:
[----:B------:R-:W-:Y:S05]  /*0c60*/  BSYNC.RECONVERGENT B0 ;  /* 0x0000000000007941 */ /* 0x000fea0003800200 */
.L_x_11:
[----:B------:R-:W-:Y:S01]  /*0c70*/  ISETP.GE.AND P0, PT, R27, 0x1, PT ;  /* 0x000000011b00780c */ /* 0x000fe20003f06270 */
[----:B------:R-:W-:Y:S01]  /*0c80*/  BSSY.RECONVERGENT B0, `(.L_x_16) ;  /* 0x000001e000007945 */ /* 0x000fe20003800200 */
[----:B--23--:R-:W-:Y:S02]  /*0c90*/  IMAD.MOV.U32 R3, RZ, RZ, RZ ;  /* 0x000000ffff037224 */ /* 0x00cfe400078e00ff */
[----:B------:R-:W-:Y:S01]  /*0ca0*/  ISETP.LT.OR P0, PT, R22, RZ, !P0 ;  /* 0x000000ff1600720c */ /* 0x000fe20004701670 */
[----:B------:R-:W-:-:S12]  /*0cb0*/  IMAD.MOV.U32 R0, RZ, RZ, RZ ;  /* 0x000000ffff007224 */ /* 0x000fd800078e00ff */
[----:B------:R-:W-:Y:S05]  /*0cc0*/  @P0 BRA `(.L_x_17) ;  /* 0x0000000000640947 */ /* 0x000fea0003800000 */
[----:B01--4-:R-:W0:Y:S01]  /*0cd0*/  LDC.64 R4, c[0x0][0x380] ;  /* 0x0000e000ff047b82 */ /* 0x013e220000000a00 */
[----:B------:R-:W-:Y:S02]  /*0ce0*/  IMAD.MOV.U32 R0, RZ, RZ, RZ ;  /* 0x000000ffff007224 */ /* 0x000fe400078e00ff */
[----:B------:R-:W-:-:S07]  /*0cf0*/  IMAD.MOV.U32 R3, RZ, RZ, RZ ;  /* 0x000000ffff037224 */ /* 0x000fce00078e00ff */
.L_x_18:
[C---:B------:R-:W-:Y:S01]  /*0d00*/  R2UR UR4, R8.reuse ;  /* 0x00000000080472ca */ /* 0x040fe200000e0000 */
[----:B------:R-:W-:Y:S01]  /*0d10*/  IMAD.WIDE R10, R3, 0x4, R34 ;  /* 0x00000004030a7825 */ /* 0x000fe200078e0222 */
[C---:B------:R-:W-:Y:S02]  /*0d20*/  R2UR UR5, R9.reuse ;  /* 0x00000000090572ca */ /* 0x040fe400000e0000 */
[----:B------:R-:W-:Y:S01]  /*0d30*/  R2UR UR6, R8 ;  /* 0x00000000080672ca */ /* 0x000fe200000e0000 */
[----:B------:R-:W-:Y:S01]  /*0d40*/  IMAD.WIDE R6, R0, 0x4, R30 ;  /* 0x0000000400067825 */ /* 0x000fe200078e021e */
[----:B------:R-:W-:-:S09]  /*0d50*/  R2UR UR7, R9 ;  /* 0x00000000090772ca */ /* 0x000fd200000e0000 */
[----:B------:R-:W2:Y:S04]  /*0d60*/  LD.E R11, desc[UR4][R10.64] ;  /* 0x000000040a0b7980 */ /* 0x000ea8000c101900 */
[----:B------:R-:W2:Y:S01]  /*0d70*/  LD.E R6, desc[UR6][R6.64] ;  /* 0x0000000606067980 */ /* 0x000ea2000c101900 */
[----:B0-----:R-:W-:-:S04]  /*0d80*/  IMAD.WIDE R12, R28, 0x4, R4 ;  /* 0x000000041c0c7825 */ /* 0x001fc800078e0204 */
[----:B------:R-:W-:Y:S01]  /*0d90*/  VIADD R28, R28, 0x1 ;  /* 0x000000011c1c7836 */ /* 0x000fe20000000000 */
[----:B--2---:R-:W-:-:S13]  /*0da0*/  ISETP.GT.AND P0, PT, R11, R6, PT ;  /* 0x000000060b00720c */ /* 0x004fda0003f04270 */
[----:B------:R-:W-:Y:S01]  /*0db0*/  @!P0 R2UR UR4, R8 ;  /* 0x00000000080482ca */ /* 0x000fe200000e0000 */
[----:B------:R-:W-:Y:S01]  /*0dc0*/  @P0 VIADD R0, R0, 0x1 ;  /* 0x0000000100000836 */ /* 0x000fe20000000000 */
[----:B------:R-:W-:Y:S01]  /*0dd0*/  @!P0 R2UR UR5, R9 ;  /* 0x00000000090582ca */ /* 0x000fe200000e0000 */
[----:B------:R-:W-:Y:S01]  /*0de0*/  @!P0 VIADD R3, R3, 0x1 ;  /* 0x0000000103038836 */ /* 0x000fe20000000000 */
[----:B------:R-:W-:Y:S02]  /*0df0*/  @P0 R2UR UR6, R8 ;  /* 0x00000000080602ca */ /* 0x000fe400000e0000 */
[----:B------:R-:W-:Y:S02]  /*0e00*/  @P0 R2UR UR7, R9 ;  /* 0x00000000090702ca */ /* 0x000fe400000e0000 */
[----:B------:R-:W-:-:S07]  /*0e10*/  ISETP.LE.AND P1, PT, R3, R22, PT ;  /* 0x000000160300720c */ /* 0x000fce0003f23270 */
[----:B------:R2:W-:Y:S04]  /*0e20*/  @!P0 STG.E desc[UR4][R12.64], R11 ;  /* 0x0000000b0c008986 */ /* 0x0005e8000c101904 */
[----:B------:R2:W-:Y:S01]  /*0e30*/  @P0 STG.E desc[UR6][R12.64], R6 ;  /* 0x000000060c000986 */ /* 0x0005e2000c101906 */
[----:B------:R-:W-:-:S13]  /*0e40*/  ISETP.GE.AND P0, PT, R0, R27, PT ;  /* 0x0000001b0000720c */ /* 0x000fda0003f06270 */
[----:B--2---:R-:W-:Y:S05]  /*0e50*/  @!P0 BRA P1, `(.L_x_18) ;  /* 0xfffffffc00a88947 */ /* 0x004fea000083ffff */
.L_x_17:
[----:B------:R-:W-:Y:S05]  /*0e60*/  BSYNC.RECONVERGENT B0 ;  /* 0x0000000000007941 */ /* 0x000fea0003800200 */
.L_x_16:
[----:B01--4-:R-:W0:Y:S01]  /*0e70*/  LDC.64 R4, c[0x0][0x380] ;  /* 0x0000e000ff047b82 */ /* 0x013e220000000a00 */
[----:B------:R-:W-:Y:S01]  /*0e80*/  ISETP.GT.AND P0, PT, R3, R22, PT ;  /* 0x000000160300720c */ /* 0x000fe20003f04270 */
[----:B------:R-:W-:-:S12]  /*0e90*/  BSSY.RECONVERGENT B0, `(.L_x_19) ;  /* 0x000000c000007945 */ /* 0x000fd80003800200 */
[----:B------:R-:W-:Y:S05]  /*0ea0*/  @P0 BRA `(.L_x_20) ;  /* 0x0000000000280947 */ /* 0x000fea0003800000 */
.L_x_21:
[----:B------:R-:W-:Y:S01]  /*0eb0*/  R2UR UR4, R8 ;  /* 0x00000000080472ca */ /* 0x000fe200000e0000 */
[----:B-1----:R-:W-:Y:S01]  /*0ec0*/  IMAD.WIDE R10, R3, 0x4, R34 ;  /* 0x00000004030a7825 */ /* 0x002fe200078e0222 */
[----:B------:R-:W-:-:S13]  /*0ed0*/  R2UR UR5, R9 ;  /* 0x00000000090572ca */ /* 0x000fda00000e0000 */
[----:B------:R-:W2:Y:S01]  /*0ee0*/  LD.E R11, desc[UR4][R10.64] ;  /* 0x000000040a0b7980 */ /* 0x000ea2000c101900 */
[----:B------:R-:W-:Y:S01]  /*0ef0*/  ISETP.GE.AND P0, PT, R3, R22, PT ;  /* 0x000000160300720c */ /* 0x000fe20003f06270 */
[----:B0-----:R-:W-:-:S04]  /*0f00*/  IMAD.WIDE R6, R28, 0x4, R4 ;  /* 0x000000041c067825 */ /* 0x001fc800078e0204 */
[----:B------:R-:W-:Y:S02]  /*0f10*/  VIADD R3, R3, 0x1 ;  /* 0x0000000103037836 */ /* 0x000fe40000000000 */
[----:B------:R-:W-:Y:S01]  /*0f20*/  VIADD R28, R28, 0x1 ;  /* 0x000000011c1c7836 */ /* 0x000fe20000000000 */
[----:B--2---:R1:W-:Y:S05]  /*0f30*/  STG.E desc[UR4][R6.64], R11 ;  /* 0x0000000b06007986 */ /* 0x0043ea000c101904 */
[----:B------:R-:W-:Y:S05]  /*0f40*/  @!P0 BRA `(.L_x_21) ;  /* 0xfffffffc00d88947 */ /* 0x000fea000383ffff */
.L_x_20:
[----:B------:R-:W-:Y:S05]  /*0f50*/  BSYNC.RECONVERGENT B0 ;  /* 0x0000000000007941 */ /* 0x000fea0003800200 */
.L_x_19:
[----:B------:R-:W2:Y:S01]  /*0f60*/  LDC.64 R22, c[0x0][0x388] ;  /* 0x0000e200ff167b82 */ /* 0x000ea20000000a00 */
[----:B------:R-:W-:Y:S01]  /*0f70*/  ISETP.GE.AND P0, PT, R0, R27, PT ;  /* 0x0000001b0000720c */ /* 0x000fe20003f06270 */
[----:B------:R-:W-:Y:S01]  /*0f80*/  BSSY.RECONVERGENT B0, `(.L_x_22) ;  /* 0x0000040000007945 */ /* 0x000fe20003800200 */
[----:B--2---:R-:W-:-:S11]  /*0f90*/  IMAD R32, R26, R23, RZ ;  /* 0x000000171a207224 */ /* 0x004fd600078e02ff */
[----:B------:R-:W-:Y:S05]  /*0fa0*/  @P0 BRA `(.L_x_23) ;  /* 0x0000000000f40947 */ /* 0x000fea0003800000 */
[C---:B------:R-:W-:Y:S01]  /*0fb0*/  VIADD R3, R17.reuse, 0xffffffff ;  /* 0xffffffff11037836 */ /* 0x040fe20000000000 */
[----:B------:R-:W-:Y:S01]  /*0fc0*/  BSSY.RECONVERGENT B1, `(.L_x_24) ;  /* 0x0000025000017945 */ /* 0x000fe20003800200 */
[C---:B0-----:R-:W-:Y:S02]  /*0fd0*/  IMAD.SHL.U32 R4, R17.reuse, 0x2, RZ ;  /* 0x0000000211047824 */ /* 0x041fe400078e00ff */
[----:B------:R-:W-:Y:S01]  /*0fe0*/  IMAD.MOV.U32 R12, RZ, RZ, R28 ;  /* 0x000000ffff0c7224 */ /* 0x000fe200078e001c */
[----:B------:R-:W-:Y:S01]  /*0ff0*/  IADD3 R5, PT, PT, R17, R3, R32 ;  /* 0x0000000311057210 */ /* 0x000fe20007ffe020 */
[----:B------:R-:W-:Y:S01]  /*1000*/  IMAD.MOV.U32 R13, RZ, RZ, R0 ;  /* 0x000000ffff0d7224 */ /* 0x000fe200078e0000 */
[----:B------:R-:W-:-:S03]  /*1010*/  VIADDMNMX R3, R32, R23, R22, PT ;  /* 0x0000001720037246 */ /* 0x000fc60003800116 */
[----:B------:R-:W-:Y:S02]  /*1020*/  IMAD R4, R4, R25, R5 ;  /* 0x0000001904047224 */ /* 0x000fe400078e0205 */
[----:B------:R-:W-:-:S05]  /*1030*/  VIADD R3, R3, 0xffffffff ;  /* 0xffffffff03037836 */ /* 0x000fca0000000000 */
[----:B------:R-:W-:-:S04]  /*1040*/  VIMNMX R10, PT, PT, R3, R4, PT ;  /* 0x00000004030a7248 */ /* 0x000fc80003fe0100 */
[----:B------:R-:W-:-:S04]  /*1050*/  IADD3 R3, PT, PT, R10, -R0, -R29 ;  /* 0x800000000a037210 */ /* 0x000fc80007ffe81d */
[----:B------:R-:W-:-:S13]  /*1060*/  LOP3.LUT P0, R3, R3, 0x3, RZ, 0xc0, !PT ;  /* 0x0000000303037812 */ /* 0x000fda000780c0ff */
[----:B------:R-:W-:Y:S05]  /*1070*/  @!P0 BRA `(.L_x_25) ;  /* 0x0000000000648947 */ /* 0x000fea0003800000 */
[----:B------:R-:W-:Y:S01]  /*1080*/  R2UR UR4, R8 ;  /* 0x00000000080472ca */ /* 0x000fe200000e0000 */
[----:B-1----:R-:W-:Y:S01]  /*1090*/  IMAD.WIDE R6, R0, 0x4, R30 ;  /* 0x0000000400067825 */ /* 0x002fe200078e021e */
[----:B------:R-:W-:Y:S01]  /*10a0*/  R2UR UR5, R9 ;  /* 0x00000000090572ca */ /* 0x000fe200000e0000 */
[----:B------:R-:W0:-:S12]  /*10b0*/  LDC.64 R4, c[0x0][0x380] ;  /* 0x0000e000ff047b82 */ /* 0x000e180000000a00 */
[----:B------:R-:W2:Y:S01]  /*10c0*/  LD.E R11, desc[UR4][R6.64] ;  /* 0x00000004060b7980 */ /* 0x000ea2000c101900 */
[----:B------:R-:W-:Y:S01]  /*10d0*/  ISETP.NE.AND P0, PT, R3, 0x1, PT ;  /* 0x000000010300780c */ /* 0x000fe20003f05270 */
[----:B------:R-:W-:Y:S02]  /*10e0*/  VIADD R13, R0, 0x1 ;  /* 0x00000001000d7836 */ /* 0x000fe40000000000 */
[C---:B------:R-:W-:Y:S02]  /*10f0*/  VIADD R12, R28.reuse, 0x1 ;  /* 0x000000011c0c7836 */ /* 0x040fe40000000000 */
[----:B0-----:R-:W-:-:S05]  /*1100*/  IMAD.WIDE R4, R28, 0x4, R4 ;  /* 0x000000041c047825 */ /* 0x001fca00078e0204 */
[----:B--2---:R0:W-:Y:S03]  /*1110*/  STG.E desc[UR4][R4.64], R11 ;  /* 0x0000000b04007986 */ /* 0x0041e6000c101904 */
[----:B------:R-:W-:Y:S05]  /*1120*/  @!P0 BRA `(.L_x_25) ;  /* 0x0000000000388947 */ /* 0x000fea0003800000 */
[----:B------:R-:W-:Y:S02]  /*1130*/  R2UR UR4, R8 ;  /* 0x00000000080472ca */ /* 0x000fe400000e0000 */
[----:B------:R-:W-:Y:S02]  /*1140*/  R2UR UR5, R9 ;  /* 0x00000000090572ca */ /* 0x000fe400000e0000 */
[----:B------:R-:W-:-:S11]  /*1150*/  ISETP.NE.AND P0, PT, R3, 0x2, PT ;  /* 0x000000020300780c */ /* 0x000fd60003f05270 */
[----:B------:R-:W2:Y:S01]  /*1160*/  LD.E R3, desc[UR4][R6.64+0x4] ;  /* 0x0000040406037980 */ /* 0x000ea2000c101900 */
[----:B------:R-:W-:Y:S02]  /*1170*/  VIADD R13, R0, 0x2 ;  /* 0x00000002000d7836 */ /* 0x000fe40000000000 */
[----:B------:R-:W-:Y:S01]  /*1180*/  VIADD R12, R28, 0x2 ;  /* 0x000000021c0c7836 */ /* 0x000fe20000000000 */
[----:B--2---:R2:W-:Y:S01]  /*1190*/  STG.E desc[UR4][R4.64+0x4], R3 ;  /* 0x0000040304007986 */ /* 0x0045e2000c101904 */
[----:B------:R-:W-:Y:S05]  /*11a0*/  @!P0 BRA `(.L_x_25) ;  /* 0x0000000000188947 */ /* 0x000fea0003800000 */
[----:B------:R-:W-:Y:S02]  /*11b0*/  R2UR UR4, R8 ;  /* 0x00000000080472ca */ /* 0x000fe400000e0000 */
[----:B------:R-:W-:-:S13]  /*11c0*/  R2UR UR5, R9 ;  /* 0x00000000090572ca */ /* 0x000fda00000e0000 */
[----:B------:R-:W3:Y:S01]  /*11d0*/  LD.E R7, desc[UR4][R6.64+0x8] ;  /* 0x0000080406077980 */ /* 0x000ee2000c101900 */
[----:B------:R-:W-:Y:S02]  /*11e0*/  VIADD R12, R28, 0x3 ;  /* 0x000000031c0c7836 */ /* 0x000fe40000000000 */
[----:B------:R-:W-:Y:S01]  /*11f0*/  VIADD R13, R0, 0x3 ;  /* 0x00000003000d7836 */ /* 0x000fe20000000000 */
[----:B---3--:R3:W-:Y:S06]  /*1200*/  STG.E desc[UR4][R4.64+0x8], R7 ;  /* 0x0000080704007986 */ /* 0x0087ec000c101904 */
.L_x_25:
[----:B------:R-:W-:Y:S05]  /*1210*/  BSYNC.RECONVERGENT B1 ;  /* 0x0000000000017941 */ /* 0x000fea0003800200 */
.L_x_24:
[----:B------:R-:W-:-:S04]  /*1220*/  IADD3 R10, PT, PT, R29, R0, -R10 ;  /* 0x000000001d0a7210 */ /* 0x000fc80007ffe80a */
[----:B------:R-:W-:-:S13]  /*1230*/  ISETP.GT.U32.AND P0, PT, R10, -0x4, PT ;  /* 0xfffffffc0a00780c */ /* 0x000fda0003f04070 */
[----:B------:R-:W-:Y:S05]  /*1240*/  @P0 BRA `(.L_x_23) ;  /* 0x00000000004c0947 */ /* 0x000fea0003800000 */
.L_x_26:
[----:B------:R-:W-:Y:S01]  /*1250*/  R2UR UR4, R8 ;  /* 0x00000000080472ca */ /* 0x000fe200000e0000 */
[----:B-1-3--:R-:W-:Y:S01]  /*1260*/  IMAD.WIDE R6, R13, 0x4, R30 ;  /* 0x000000040d067825 */ /* 0x00afe200078e021e */
[----:B------:R-:W-:Y:S01]  /*1270*/  R2UR UR5, R9 ;  /* 0x00000000090572ca */ /* 0x000fe200000e0000 */
[----:B0-2-4-:R-:W0:-:S12]  /*1280*/  LDC.64 R4, c[0x0][0x380] ;  /* 0x0000e000ff047b82 */ /* 0x015e180000000a00 */
[----:B------:R-:W2:Y:S01]  /*1290*/  LD.E R3, desc[UR4][R6.64] ;  /* 0x0000000406037980 */ /* 0x000ea2000c101900 */
[----:B------:R-:W-:Y:S02]  /*12a0*/  R2UR UR6, R8 ;  /* 0x00000000080672ca */ /* 0x000fe400000e0000 */
[----:B------:R-:W-:Y:S01]  /*12b0*/  R2UR UR7, R9 ;  /* 0x00000000090772ca */ /* 0x000fe200000e0000 */
[----:B0-----:R-:W-:-:S05]  /*12c0*/  IMAD.WIDE R4, R12, 0x4, R4 ;  /* 0x000000040c047825 */ /* 0x001fca00078e0204 */
[----:B--2---:R4:W-:Y:S07]  /*12d0*/  STG.E desc[UR4][R4.64], R3 ;  /* 0x0000000304007986 */ /* 0x0049ee000c101904 */
[----:B------:R-:W2:Y:S04]  /*12e0*/  LD.E R11, desc[UR6][R6.64+0x4] ;  /* 0x00000406060b7980 */ /* 0x000ea8000c101900 */
[----:B--2---:R4:W-:Y:S04]  /*12f0*/  STG.E desc[UR4][R4.64+0x4], R11 ;  /* 0x0000040b04007986 */ /* 0x0049e8000c101904 */
[----:B------:R-:W2:Y:S01]  /*1300*/  LD.E R15, desc[UR6][R6.64+0x8] ;  /* 0x00000806060f7980 */ /* 0x000ea2000c101900 */
[----:B------:R-:W-:-:S05]  /*1310*/  VIADD R13, R13, 0x4 ;  /* 0x000000040d0d7836 */ /* 0x000fca0000000000 */
[----:B------:R-:W-:Y:S01]  /*1320*/  ISETP.GE.AND P0, PT, R13, R27, PT ;  /* 0x0000001b0d00720c */ /* 0x000fe20003f06270 */
[----:B--2---:R4:W-:Y:S04]  /*1330*/  STG.E desc[UR4][R4.64+0x8], R15 ;  /* 0x0000080f04007986 */ /* 0x0049e8000c101904 */
[----:B------:R-:W2:Y:S01]  /*1340*/  LD.E R21, desc[UR6][R6.64+0xc] ;  /* 0x00000c0606157980 */ /* 0x000ea2000c101900 */
[----:B------:R-:W-:-:S03]  /*1350*/  VIADD R12, R12, 0x4 ;  /* 0x000000040c0c7836 */ /* 0x000fc60000000000 */
[----:B--2---:R4:W-:Y:S04]  /*1360*/  STG.E desc[UR4][R4.64+0xc], R21 ;  /* 0x00000c1504007986 */ /* 0x0049e8000c101904 */
[----:B------:R-:W-:Y:S05]  /*1370*/  @!P0 BRA `(.L_x_26) ;  /* 0xfffffffc00b48947 */ /* 0x000fea000383ffff */
.L_x_23:
[----:B------:R-:W-:Y:S05]  /*1380*/  BSYNC.RECONVERGENT B0 ;  /* 0x0000000000007941 */ /* 0x000fea0003800200 */
.L_x_22:
[----:B-1----:R-:W-:Y:S01]  /*1390*/  MOV R6, 0x10 ;  /* 0x0000001000067802 */ /* 0x002fe20000000f00 */
[----:B0-234-:R-:W-:Y:S02]  /*13a0*/  IMAD.MOV.U32 R4, RZ, RZ, R34 ;  /* 0x000000ffff047224 */ /* 0x01dfe400078e0022 */
[----:B------:R-:W-:-:S03]  /*13b0*/  IMAD.MOV.U32 R5, RZ, RZ, R35 ;  /* 0x000000ffff057224 */ /* 0x000fc600078e0023 */
[----:B------:R-:W0:Y:S04]  /*13c0*/  LDC.64 R6, c[0x4][R6] ;  /* 0x0100000006067b82 */ /* 0x000e280000000a00 */
[----:B------:R-:W-:-:S07]  /*13d0*/  LEPC R20, `(.L_x_27) ;  /* 0x000000001014794e */ /* 0x000fce0000000000 */
[----:B0-----:R-:W-:Y:S05]  /*13e0*/  CALL.ABS.NOINC R6 ;  /* 0x0000000006007343 */ /* 0x001fea0003c00000 */
.L_x_27:
[----:B------:R-:W-:Y:S01]  /*13f0*/  MOV R6, 0x10 ;  /* 0x0000001000067802 */ /* 0x000fe20000000f00 */
[----:B------:R-:W-:Y:S02]  /*1400*/  IMAD.MOV.U32 R4, RZ, RZ, R30 ;  /* 0x000000ffff047224 */ /* 0x000fe400078e001e */
[----:B------:R-:W-:-:S03]  /*1410*/  IMAD.MOV.U32 R5, RZ, RZ, R31 ;  /* 0x000000ffff057224 */ /* 0x000fc600078e001f */
[----:B------:R-:W0:Y:S04]  /*1420*/  LDC.64 R6, c[0x4][R6] ;  /* 0x0100000006067b82 */ /* 0x000e280000000a00 */
[----:B------:R-:W-:-:S07]  /*1430*/  LEPC R20, `(.L_x_28) ;  /* 0x000000001014794e */ /* 0x000fce0000000000 */
[----:B0-----:R-:W-:Y:S05]  /*1440*/  CALL.ABS.NOINC R6 ;  /* 0x0000000006007343 */ /* 0x001fea0003c00000 */
.L_x_28:
[----:B------:R-:W-:Y:S01]  /*1450*/  VIADDMNMX R22, R32, R23, R22, PT ;  /* 0x0000001720167246 */ /* 0x000fe20003800116 */
[C---:B------:R-:W-:Y:S02]  /*1460*/  VIADD R0, R17.reuse, 0xffffffff ;  /* 0xffffffff11007836 */ /* 0x040fe40000000000 */
[----:B------:R-:W-:Y:S02]  /*1470*/  IMAD R24, R17, -0x2, R24 ;  /* 0xfffffffe11187824 */ /* 0x000fe400078e0218 */
[----:B------:R-:W-:Y:S02]  /*1480*/  VIADD R22, R22, 0xffffffff ;  /* 0xffffffff16167836 */ /* 0x000fe40000000000 */
[----:B------:R-:W-:Y:S02]  /*1490*/  VIADD R25, R25, 0x1 ;  /* 0x0000000119197836 */ /* 0x000fe40000000000 */
[----:B------:R-:W-:Y:S01]  /*14a0*/  IMAD.IADD R29, R0, 0x1, R19 ;  /* 0x00000001001d7824 */ /* 0x000fe200078e0213 */
[----:B------:R-:W-:-:S13]  /*14b0*/  ISETP.GE.AND P0, PT, R19, R22, PT ;  /* 0x000000161300720c */ /* 0x000fda0003f06270 */
[----:B------:R-:W-:Y:S05]  /*14c0*/  @!P0 BRA `(.L_x_29) ;  /* 0xffffffec00448947 */ /* 0x000fea000383ffff */
.L_x_3:
[----:B------:R-:W-:Y:S05]  /*14d0*/  BSYNC.RECONVERGENT B6 ;  /* 0x0000000000067941 */ /* 0x000fea0003800200 */
.L_x_2:
[----:B------:R-:W0:Y:S01]  /*14e0*/  LDC.64 R4, c[0x0][0x388] ;  /* 0x0000e200ff047b82 */ /* 0x000e220000000a00 */
[----:B------:R-:W-:Y:S02]  /*14f0*/  IMAD.SHL.U32 R17, R17, 0x2, RZ ;  /* 0x0000000211117824 */ /* 0x000fe400078e00ff */
[----:B0-----:R-:W-:-:S05]  /*1500*/  IMAD R0, R26, R5, RZ ;  /* 0x000000051a007224 */ /* 0x001fca00078e02ff */
[----:B------:R-:W-:-:S05]  /*1510*/  VIADDMNMX R4, R0, R5, R4, PT ;  /* 0x0000000500047246 */ /* 0x000fca0003800104 */
[----:B------:R-:W-:-:S04]  /*1520*/  VIADD R3, R4, 0xffffffff ;  /* 0xffffffff04037836 */ /* 0x000fc80000000000 */
[----:B------:R-:W-:-:S05]  /*1530*/  IMAD.IADD R0, R3, 0x1, -R0 ;  /* 0x0000000103007824 */ /* 0x000fca00078e0a00 */
[----:B------:R-:W-:-:S13]  /*1540*/  ISETP.GT.AND P0, PT, R17, R0, PT ;  /* 0x000000001100720c */ /* 0x000fda0003f04270 */
[----:B------:R-:W-:Y:S05]  /*1550*/  @!P0 BRA `(.L_x_30) ;  /* 0xffffffe800f48947 */ /* 0x000fea000383ffff */
.L_x_1:
[----:B------:R-:W-:Y:S05]  /*1560*/  BSYNC.RECONVERGENT B7 ;  /* 0x0000000000077941 */ /* 0x000fea0003800200 */
.L_x_0:
[----:B------:R-:W-:Y:S01]  /*1570*/  MOV R0, 0x0 ;  /* 0x0000000000007802 */ /* 0x000fe20000000f00 */
[----:B------:R0:W-:Y:S01]  /*1580*/  STL [R1], R26 ;  /* 0x0000001a01007387 */ /* 0x0001e20000100800 */
[----:B------:R-:W1:Y:S01]  /*1590*/  LDCU.64 UR4, c[0x4][0x18] ;  /* 0x01000300ff0477ac */ /* 0x000e620008000a00 */
[----:B------:R-:W-:Y:S01]  /*15a0*/  IMAD.MOV.U32 R6, RZ, RZ, R2 ;  /* 0x000000ffff067224 */ /* 0x000fe200078e0002 */
[----:B------:R0:W2:Y:S01]  /*15b0*/  LDC.64 R8, c[0x4][R0] ;  /* 0x0100000000087b82 */ /* 0x0000a20000000a00 */
[----:B------:R-:W-:Y:S02]  /*15c0*/  IMAD.MOV.U32 R7, RZ, RZ, R16 ;  /* 0x000000ffff077224 */ /* 0x000fe400078e0010 */
[----:B-1----:R-:W-:Y:S02]  /*15d0*/  IMAD.U32 R4, RZ, RZ, UR4 ;  /* 0x00000004ff047e24 */ /* 0x002fe4000f8e00ff */
[----:B0-----:R-:W-:-:S07]  /*15e0*/  IMAD.U32 R5, RZ, RZ, UR5 ;  /* 0x00000005ff057e24 */ /* 0x001fce000f8e00ff */
[----:B------:R-:W-:-:S07]  /*15f0*/  LEPC R20, `(.L_x_31) ;  /* 0x000000001014794e */ /* 0x000fce0000000000 */
[----:B--2---:R-:W-:Y:S05]  /*1600*/  CALL.ABS.NOINC R8 ;  /* 0x0000000008007343 */ /* 0x004fea0003c00000 */
.L_x_31:
[----:B------:R-:W-:Y:S05]  /*1610*/  EXIT ;  /* 0x000000000000794d */ /* 0x000fea0003800000 */
.L_x_32:
[----:B------:R-:W-:-:S00]  /*1620*/  BRA `(.L_x_32) ;  /* 0xfffffffc00fc7947 */ /* 0x000fc0000383ffff */
[----:B------:R-:W-:-:S00]  /*1630*/  NOP ;  /* 0x0000000000007918 */ /* 0x000fc00000000000 */
        /* <DEDUP_REMOVED lines=12> */
.L_x_33:


//--------------------- .nv.global.init           --------------------------
	.section	.nv.global.init,"aw",@progbits
.nv.global.init:
	.type		$str,@object
	.size		$str,(.L_0 - $str)
$str:
        /*0000*/ 	.byte	0x54, 0x68, 0x72, 0x65, 0x61, 0x64, 0x20, 0x25, 0x64, 0x20, 0x74, 0x65, 0x72, 0x6d, 0x69, 0x6e
        /*0010*/ 	.byte	0x6f, 0x75, 0x20, 0x73, 0x75, 0x61, 0x20, 0x65, 0x78, 0x65, 0x63, 0x75, 0xc3, 0xa7, 0xc3, 0xa3
        /*0020*/ 	.byte	0x6f, 0x2e, 0x0a, 0x00
.L_0:


//--------------------- .nv.shared.reserved.0     --------------------------
	.section	.nv.shared.reserved.0,"aw",@nobits
	.weak		__nv_reservedSMEM_offset_0_alias
	.size		__nv_reservedSMEM_offset_0_alias, 0, 64
	.other		__nv_reservedSMEM_offset_0_alias,@"STO_CUDA_RESERVED_SHARED STV_DEFAULT"
__nv_reservedSMEM_offset_0_alias:
	.zero		0
	.zero		64


//--------------------- .nv.constant0._Z13mergeParallelPiii --------------------------
	.section	.nv.constant0._Z13mergeParallelPiii,"a",@progbits
	.sectionflags	@""
	.align	4
.nv.constant0._Z13mergeParallelPiii:
	.zero		912


//--------------------- SYMBOLS --------------------------

	.type		.nv.reservedSmem.offset0,@object
	.size		.nv.reservedSmem.offset0,0x4
	.type		vprintf,@function
	.type		malloc,@function
	.type		free,@function
